	.headerflags	@"EF_CUDA_TEXMODE_UNIFIED EF_CUDA_64BIT_ADDRESS EF_CUDA_ACCELERATORS EF_CUDA_SM90 EF_CUDA_VIRTUAL_SM(EF_CUDA_SM90)"
	.elftype	@"ET_EXEC"


//--------------------- .nv.info                  --------------------------
	.section	.nv.info,"",@"SHT_CUDA_INFO"
	.align	4


	//----- nvinfo : EIATTR_REGCOUNT
	.align		4
        /*0000*/ 	.byte	0x04, 0x2f
        /*0002*/ 	.short	(.L_3 - .L_2)
	.align		4
.L_2:
        /*0004*/ 	.word	index@(triton_poi_fused__native_batch_norm_legit_no_training_add_silu_43)
        /*0008*/ 	.word	0x00000010


	//----- nvinfo : EIATTR_MIN_STACK_SIZE
	.align		4
.L_3:
        /*000c*/ 	.byte	0x04, 0x12
        /*000e*/ 	.short	(.L_5 - .L_4)
	.align		4
.L_4:
        /*0010*/ 	.word	index@(triton_poi_fused__native_batch_norm_legit_no_training_add_silu_43)
        /*0014*/ 	.word	0x00000000


	//----- nvinfo : EIATTR_FRAME_SIZE
	.align		4
.L_5:
        /*0018*/ 	.byte	0x04, 0x11
        /*001a*/ 	.short	(.L_7 - .L_6)
	.align		4
.L_6:
        /*001c*/ 	.word	index@(triton_poi_fused__native_batch_norm_legit_no_training_add_silu_43)
        /*0020*/ 	.word	0x00000000


	//----- nvinfo : EIATTR_MIN_STACK_SIZE
	.align		4
.L_7:
        /*0024*/ 	.byte	0x04, 0x12
        /*0026*/ 	.short	(.L_9 - .L_8)
	.align		4
.L_8:
        /*0028*/ 	.word	index@(triton_poi_fused__native_batch_norm_legit_no_training_add_silu_43)
        /*002c*/ 	.word	0x00000000
.L_9:


//--------------------- .nv.info.triton_poi_fused__native_batch_norm_legit_no_training_add_silu_43 --------------------------
	.section	.nv.info.triton_poi_fused__native_batch_norm_legit_no_training_add_silu_43,"",@"SHT_CUDA_INFO"
	.sectionflags	@""
	.align	4


	//----- nvinfo : EIATTR_CUDA_API_VERSION
	.align		4
        /*0000*/ 	.byte	0x04, 0x37
        /*0002*/ 	.short	(.L_11 - .L_10)
.L_10:
        /*0004*/ 	.word	0x0000007c


	//----- nvinfo : EIATTR_KPARAM_INFO
	.align		4
.L_11:
        /*0008*/ 	.byte	0x04, 0x17
        /*000a*/ 	.short	(.L_13 - .L_12)
.L_12:
        /*000c*/ 	.word	0x00000000
        /*0010*/ 	.short	0x0007
        /*0012*/ 	.short	0x0038
        /*0014*/ 	.byte	0x00, 0xf0, 0x11, 0x00


	//----- nvinfo : EIATTR_KPARAM_INFO
	.align		4
.L_13:
        /*0018*/ 	.byte	0x04, 0x17
        /*001a*/ 	.short	(.L_15 - .L_14)
.L_14:
        /*001c*/ 	.word	0x00000000
        /*0020*/ 	.short	0x0006
        /*0022*/ 	.short	0x0030
        /*0024*/ 	.byte	0x00, 0xf4, 0x21, 0x00


	//----- nvinfo : EIATTR_KPARAM_INFO
	.align		4
.L_15:
        /*0028*/ 	.byte	0x04, 0x17
        /*002a*/ 	.short	(.L_17 - .L_16)
.L_16:
        /*002c*/ 	.word	0x00000000
        /*0030*/ 	.short	0x0005
        /*0032*/ 	.short	0x0028
        /*0034*/ 	.byte	0x00, 0xf4, 0x21, 0x00


	//----- nvinfo : EIATTR_KPARAM_INFO
	.align		4
.L_17:
        /*0038*/ 	.byte	0x04, 0x17
        /*003a*/ 	.short	(.L_19 - .L_18)
.L_18:
        /*003c*/ 	.word	0x00000000
        /*0040*/ 	.short	0x0004
        /*0042*/ 	.short	0x0020
        /*0044*/ 	.byte	0x00, 0xf4, 0x21, 0x00


	//----- nvinfo : EIATTR_KPARAM_INFO
	.align		4
.L_19:
        /*0048*/ 	.byte	0x04, 0x17
        /*004a*/ 	.short	(.L_21 - .L_20)
.L_20:
        /*004c*/ 	.word	0x00000000
        /*0050*/ 	.short	0x0003
        /*0052*/ 	.short	0x0018
        /*0054*/ 	.byte	0x00, 0xf4, 0x21, 0x00


	//----- nvinfo : EIATTR_KPARAM_INFO
	.align		4
.L_21:
        /*0058*/ 	.byte	0x04, 0x17
        /*005a*/ 	.short	(.L_23 - .L_22)
.L_22:
        /*005c*/ 	.word	0x00000000
        /*0060*/ 	.short	0x0002
        /*0062*/ 	.short	0x0010
        /*0064*/ 	.byte	0x00, 0xf4, 0x21, 0x00


	//----- nvinfo : EIATTR_KPARAM_INFO
	.align		4
.L_23:
        /*0068*/ 	.byte	0x04, 0x17
        /*006a*/ 	.short	(.L_25 - .L_24)
.L_24:
        /*006c*/ 	.word	0x00000000
        /*0070*/ 	.short	0x0001
        /*0072*/ 	.short	0x0008
        /*0074*/ 	.byte	0x00, 0xf4, 0x21, 0x00


	//----- nvinfo : EIATTR_KPARAM_INFO
	.align		4
.L_25:
        /*0078*/ 	.byte	0x04, 0x17
        /*007a*/ 	.short	(.L_27 - .L_26)
.L_26:
        /*007c*/ 	.word	0x00000000
        /*0080*/ 	.short	0x0000
        /*0082*/ 	.short	0x0000
        /*0084*/ 	.byte	0x00, 0xf4, 0x21, 0x00


	//----- nvinfo : EIATTR_SPARSE_MMA_MASK
	.align		4
.L_27:
        /*0088*/ 	.byte	0x03, 0x50
        /*008a*/ 	.short	0x0000


	//----- nvinfo : EIATTR_MAXREG_COUNT
	.align		4
        /*008c*/ 	.byte	0x03, 0x1b
        /*008e*/ 	.short	0x00ff


	//----- nvinfo : EIATTR_EXIT_INSTR_OFFSETS
	.align		4
        /*0090*/ 	.byte	0x04, 0x1c
        /*0092*/ 	.short	(.L_29 - .L_28)


	//   ....[0]....
.L_28:
        /*0094*/ 	.word	0x000003b0


	//----- nvinfo : EIATTR_REQNTID
	.align		4
.L_29:
        /*0098*/ 	.byte	0x04, 0x10
        /*009a*/ 	.short	(.L_31 - .L_30)
.L_30:
        /*009c*/ 	.word	0x00000080
        /*00a0*/ 	.word	0x00000001
        /*00a4*/ 	.word	0x00000001


	//----- nvinfo : EIATTR_CBANK_PARAM_SIZE
	.align		4
.L_31:
        /*00a8*/ 	.byte	0x03, 0x19
        /*00aa*/ 	.short	0x003c


	//----- nvinfo : EIATTR_PARAM_CBANK
	.align		4
        /*00ac*/ 	.byte	0x04, 0x0a
        /*00ae*/ 	.short	(.L_33 - .L_32)
	.align		4
.L_32:
        /*00b0*/ 	.word	index@(.nv.constant0.triton_poi_fused__native_batch_norm_legit_no_training_add_silu_43)
        /*00b4*/ 	.short	0x0210
        /*00b6*/ 	.short	0x003c


	//----- nvinfo : EIATTR_SW_WAR
	.align		4
.L_33:
        /*00b8*/ 	.byte	0x04, 0x36
        /*00ba*/ 	.short	(.L_35 - .L_34)
.L_34:
        /*00bc*/ 	.word	0x00000008
.L_35:


//--------------------- .nv.callgraph             --------------------------
	.section	.nv.callgraph,"",@"SHT_CUDA_CALLGRAPH"
	.align	4
	.sectionentsize	8
	.align		4
        /*0000*/ 	.word	0x00000000
	.align		4
        /*0004*/ 	.word	0xffffffff
	.align		4
        /*0008*/ 	.word	0x00000000
	.align		4
        /*000c*/ 	.word	0xfffffffe
	.align		4
        /*0010*/ 	.word	0x00000000
	.align		4
        /*0014*/ 	.word	0xfffffffd
	.align		4
        /*0018*/ 	.word	0x00000000
	.align		4
        /*001c*/ 	.word	0xfffffffc


//--------------------- .nv.constant4             --------------------------
	.section	.nv.constant4,"a",@progbits
	.align	8
	.align		8
.nv.constant4:
        /*0000*/ 	.dword	_$_str
	.align		8
        /*0008*/ 	.dword	_$_str_$_2


//--------------------- .text.triton_poi_fused__native_batch_norm_legit_no_training_add_silu_43 --------------------------
	.section	.text.triton_poi_fused__native_batch_norm_legit_no_training_add_silu_43,"ax",@progbits
	.align	128
        .global         triton_poi_fused__native_batch_norm_legit_no_training_add_silu_43
        .type           triton_poi_fused__native_batch_norm_legit_no_training_add_silu_43,@function
        .size           triton_poi_fused__native_batch_norm_legit_no_training_add_silu_43,(.L_x_1 - triton_poi_fused__native_batch_norm_legit_no_training_add_silu_43)
        .other          triton_poi_fused__native_batch_norm_legit_no_training_add_silu_43,@"STO_CUDA_ENTRY STV_DEFAULT"
triton_poi_fused__native_batch_norm_legit_no_training_add_silu_43:
.text.triton_poi_fused__native_batch_norm_legit_no_training_add_silu_43:
[----:B------:R-:W-:Y:S01]  /*0000*/  LDC R1, c[0x0][0x28] ;  /* 0x00000a00ff017b82 */ /* 0x000fe20000000800 */
[----:B------:R-:W1:Y:S07]  /*0010*/  S2R R0, SR_TID.X ;  /* 0x0000000000007919 */ /* 0x000e6e0000002100 */
[----:B------:R-:W2:Y:S01]  /*0020*/  LDC.64 R6, c[0x0][0x228] ;  /* 0x00008a00ff067b82 */ /* 0x000ea20000000a00 */
[----:B------:R-:W-:Y:S01]  /*0030*/  ULDC.64 UR4, c[0x0][0x208] ;  /* 0x0000820000047ab9 */ /* 0x000fe20000000a00 */
[----:B------:R-:W3:Y:S06]  /*0040*/  S2R R3, SR_CTAID.X ;  /* 0x0000000000037919 */ /* 0x000eec0000002500 */
[----:B------:R-:W4:Y:S08]  /*0050*/  LDC.64 R4, c[0x0][0x220] ;  /* 0x00008800ff047b82 */ /* 0x000f300000000a00 */
[----:B------:R-:W5:Y:S08]  /*0060*/  LDC.64 R8, c[0x0][0x230] ;  /* 0x00008c00ff087b82 */ /* 0x000f700000000a00 */
[----:B------:R-:W5:Y:S01]  /*0070*/  LDC.64 R10, c[0x0][0x238] ;  /* 0x00008e00ff0a7b82 */ /* 0x000f620000000a00 */
[----:B-1----:R-:W-:-:S02]  /*0080*/  LOP3.LUT R0, R0, 0x7f, RZ, 0xc0, !PT ;  /* 0x0000007f00007812 */ /* 0x002fc400078ec0ff */
[----:B---3--:R-:W-:Y:S02]  /*0090*/  SHF.R.S32.HI R2, RZ, 0x18, R3 ;  /* 0x00000018ff027819 */ /* 0x008fe40000011403 */
[----:B------:R-:W-:Y:S02]  /*00a0*/  LEA R0, R3, R0, 0x7 ;  /* 0x0000000003007211 */ /* 0x000fe400078e38ff */
[----:B------:R-:W-:-:S04]  /*00b0*/  SGXT R3, R2, 0x1 ;  /* 0x000000010203781a */ /* 0x000fc80000000200 */
[----:B------:R-:W-:-:S04]  /*00c0*/  LEA.HI R3, R3, R0, RZ, 0x9 ;  /* 0x0000000003037211 */ /* 0x000fc800078f48ff */
[----:B------:R-:W-:-:S04]  /*00d0*/  LOP3.LUT R3, R3, 0xfffffe00, RZ, 0xc0, !PT ;  /* 0xfffffe0003037812 */ /* 0x000fc800078ec0ff */
[----:B------:R-:W-:Y:S02]  /*00e0*/  IADD3 R13, R0, -R3, RZ ;  /* 0x80000003000d7210 */ /* 0x000fe40007ffe0ff */
[----:B------:R-:W1:Y:S03]  /*00f0*/  LDC.64 R2, c[0x0][0x218] ;  /* 0x00008600ff027b82 */ /* 0x000e660000000a00 */
[----:B--2---:R-:W-:-:S05]  /*0100*/  IMAD.WIDE R6, R13, 0x4, R6 ;  /* 0x000000040d067825 */ /* 0x004fca00078e0206 */
[----:B------:R2:W3:Y:S01]  /*0110*/  LDG.E.EL R12, desc[UR4][R6.64] ;  /* 0x00000004060c7981 */ /* 0x0004e2000c2e1900 */
[----:B----4-:R-:W-:-:S04]  /*0120*/  IMAD.WIDE R4, R13, 0x4, R4 ;  /* 0x000000040d047825 */ /* 0x010fc800078e0204 */
[C---:B-----5:R-:W-:Y:S02]  /*0130*/  IMAD.WIDE R8, R13.reuse, 0x4, R8 ;  /* 0x000000040d087825 */ /* 0x060fe400078e0208 */
[----:B------:R-:W4:Y:S02]  /*0140*/  LDG.E.EL R5, desc[UR4][R4.64] ;  /* 0x0000000404057981 */ /* 0x000f24000c2e1900 */
[----:B0-----:R-:W-:Y:S01]  /*0150*/  IMAD.WIDE R10, R13, 0x4, R10 ;  /* 0x000000040d0a7825 */ /* 0x001fe200078e020a */
[----:B--2---:R-:W0:Y:S01]  /*0160*/  LDC.64 R6, c[0x0][0x240] ;  /* 0x00009000ff067b82 */ /* 0x004e220000000a00 */
[----:B------:R2:W5:Y:S04]  /*0170*/  LDG.E.EL R8, desc[UR4][R8.64] ;  /* 0x0000000408087981 */ /* 0x000568000c2e1900 */
[----:B------:R-:W5:Y:S01]  /*0180*/  LDG.E.EL R11, desc[UR4][R10.64] ;  /* 0x000000040a0b7981 */ /* 0x000f62000c2e1900 */
[----:B-1----:R-:W-:-:S06]  /*0190*/  IMAD.WIDE R2, R0, 0x4, R2 ;  /* 0x0000000400027825 */ /* 0x002fcc00078e0202 */
[----:B------:R-:W4:Y:S01]  /*01a0*/  LDG.E R2, desc[UR4][R2.64] ;  /* 0x0000000402027981 */ /* 0x000f22000c1e1900 */
[----:B0-----:R-:W-:-:S06]  /*01b0*/  IMAD.WIDE R6, R0, 0x4, R6 ;  /* 0x0000000400067825 */ /* 0x001fcc00078e0206 */
[----:B------:R-:W5:Y:S01]  /*01c0*/  LDG.E R6, desc[UR4][R6.64] ;  /* 0x0000000406067981 */ /* 0x000f62000c1e1900 */
[----:B--2---:R-:W-:Y:S01]  /*01d0*/  HFMA2.MMA R9, -RZ, RZ, 1.625, 0 ;  /* 0x3e800000ff097435 */ /* 0x004fe200000001ff */
[----:B---3--:R-:W-:-:S04]  /*01e0*/  FADD R12, R12, 0.0010000000474974513054 ;  /* 0x3a83126f0c0c7421 */ /* 0x008fc80000000000 */
[----:B------:R-:W0:Y:S02]  /*01f0*/  MUFU.SQRT R13, R12 ;  /* 0x0000000c000d7308 */ /* 0x000e240000002000 */
[C---:B0-----:R-:W-:Y:S02]  /*0200*/  FSETP.GT.AND P0, PT, R13.reuse, 8.50705917302346158658e+37, PT ;  /* 0x7e8000000d00780b */ /* 0x041fe40003f04000 */
[----:B------:R-:W-:-:S11]  /*0210*/  FSETP.GEU.AND P1, PT, R13, 1.175494350822287508e-38, PT ;  /* 0x008000000d00780b */ /* 0x000fd60003f2e000 */
[----:B------:R-:W-:-:S04]  /*0220*/  @P0 FMUL R13, R13, 0.25 ;  /* 0x3e8000000d0d0820 */ /* 0x000fc80000400000 */
[----:B------:R-:W-:-:S06]  /*0230*/  @!P1 FMUL R13, R13, 16777216 ;  /* 0x4b8000000d0d9820 */ /* 0x000fcc0000400000 */
[----:B------:R-:W0:Y:S01]  /*0240*/  MUFU.RCP R13, R13 ;  /* 0x0000000d000d7308 */ /* 0x000e220000001000 */
[----:B------:R-:W-:Y:S01]  /*0250*/  FSEL R4, R9, 1, P0 ;  /* 0x3f80000009047808 */ /* 0x000fe20000000000 */
[----:B----4-:R-:W-:-:S04]  /*0260*/  FADD R2, R2, -R5 ;  /* 0x8000000502027221 */ /* 0x010fc80000000000 */
[----:B------:R-:W-:-:S04]  /*0270*/  @!P1 FMUL R4, R4, 16777216 ;  /* 0x4b80000004049820 */ /* 0x000fc80000400000 */
[----:B0-----:R-:W-:-:S04]  /*0280*/  FMUL R3, R13, R4 ;  /* 0x000000040d037220 */ /* 0x001fc80000400000 */
[----:B------:R-:W-:-:S04]  /*0290*/  FMUL R2, R2, R3 ;  /* 0x0000000302027220 */ /* 0x000fc80000400000 */
[----:B-----5:R-:W-:-:S04]  /*02a0*/  FFMA R11, R8, R2, R11 ;  /* 0x00000002080b7223 */ /* 0x020fc8000000000b */
[----:B------:R-:W-:-:S04]  /*02b0*/  FADD R2, RZ, -R11 ;  /* 0x8000000bff027221 */ /* 0x000fc80000000000 */
[----:B------:R-:W-:-:S05]  /*02c0*/  FMUL R4, R2, 1.4426950216293334961 ;  /* 0x3fb8aa3b02047820 */ /* 0x000fca0000400000 */
[----:B------:R-:W-:-:S13]  /*02d0*/  FSETP.GEU.AND P0, PT, R4, -126, PT ;  /* 0xc2fc00000400780b */ /* 0x000fda0003f0e000 */
[----:B------:R-:W-:-:S04]  /*02e0*/  @!P0 FMUL R4, R4, 0.5 ;  /* 0x3f00000004048820 */ /* 0x000fc80000400000 */
[----:B------:R-:W0:Y:S02]  /*02f0*/  MUFU.EX2 R2, R4 ;  /* 0x0000000400027308 */ /* 0x000e240000000800 */
[----:B0-----:R-:W-:-:S04]  /*0300*/  @!P0 FMUL R2, R2, R2 ;  /* 0x0000000202028220 */ /* 0x001fc80000400000 */
[----:B------:R-:W-:Y:S02]  /*0310*/  FADD R5, R2, 1 ;  /* 0x3f80000002057421 */ /* 0x000fe40000000000 */
[----:B------:R-:W0:Y:S03]  /*0320*/  LDC.64 R2, c[0x0][0x210] ;  /* 0x00008400ff027b82 */ /* 0x000e260000000a00 */
[----:B------:R-:W-:-:S13]  /*0330*/  FSETP.GT.AND P0, PT, R5, 8.50705917302346158658e+37, PT ;  /* 0x7e8000000500780b */ /* 0x000fda0003f04000 */
[----:B------:R-:W-:-:S06]  /*0340*/  @P0 FMUL R5, R5, 0.25 ;  /* 0x3e80000005050820 */ /* 0x000fcc0000400000 */
[----:B------:R-:W1:Y:S01]  /*0350*/  MUFU.RCP R5, R5 ;  /* 0x0000000500057308 */ /* 0x000e620000001000 */
[----:B------:R-:W-:Y:S01]  /*0360*/  FSEL R8, R9, 1, P0 ;  /* 0x3f80000009087808 */ /* 0x000fe20000000000 */
[----:B0-----:R-:W-:-:S04]  /*0370*/  IMAD.WIDE R2, R0, 0x4, R2 ;  /* 0x0000000400027825 */ /* 0x001fc800078e0202 */
[----:B-1----:R-:W-:-:S04]  /*0380*/  FMUL R8, R5, R8 ;  /* 0x0000000805087220 */ /* 0x002fc80000400000 */
[----:B------:R-:W-:-:S05]  /*0390*/  FFMA R11, R11, R8, R6 ;  /* 0x000000080b0b7223 */ /* 0x000fca0000000006 */
[----:B------:R-:W-:Y:S01]  /*03a0*/  STG.E desc[UR4][R2.64], R11 ;  /* 0x0000000b02007986 */ /* 0x000fe2000c101904 */
[----:B------:R-:W-:Y:S05]  /*03b0*/  EXIT ;  /* 0x000000000000794d */ /* 0x000fea0003800000 */
.L_x_0:
[----:B------:R-:W-:-:S00]  /*03c0*/  BRA `(.L_x_0) ;  /* 0xfffffffc00fc7947 */ /* 0x000fc0000383ffff */
[----:B------:R-:W-:-:S00]  /*03d0*/  NOP ;  /* 0x0000000000007918 */ /* 0x000fc00000000000 */
        /* <DEDUP_REMOVED lines=10> */
.L_x_1:


//--------------------- .nv.global.init           --------------------------
	.section	.nv.global.init,"aw",@progbits
.nv.global.init:
	.type		_$_str,@object
	.size		_$_str,(_$_str_$_2 - _$_str)
_$_str:
        /*0000*/ 	.byte	0x5f, 0x5f, 0x43, 0x55, 0x44, 0x41, 0x5f, 0x46, 0x54, 0x5a, 0x00
	.type		_$_str_$_2,@object
	.size		_$_str_$_2,(.L_1 - _$_str_$_2)
_$_str_$_2:
        /*000b*/ 	.byte	0x5f, 0x5f, 0x43, 0x55, 0x44, 0x41, 0x5f, 0x50, 0x52, 0x45, 0x43, 0x5f, 0x53, 0x51, 0x52, 0x54
        /*001b*/ 	.byte	0x00
.L_1:


//--------------------- .nv.constant0.triton_poi_fused__native_batch_norm_legit_no_training_add_silu_43 --------------------------
	.section	.nv.constant0.triton_poi_fused__native_batch_norm_legit_no_training_add_silu_43,"a",@progbits
	.sectionflags	@""
	.align	4
.nv.constant0.triton_poi_fused__native_batch_norm_legit_no_training_add_silu_43:
	.zero		588
